.version 3.1
.target sm_20
.address_size 64

.file   1 "C:/Users/Ken/AppData/Local/Temp/tmpxft_0000113c_00000000-8_cudatex.cpp3.i"
.file   2 "C:/Users/Ken/Documents/Visual Studio 2012/Projects/cudatex2/cudatex.cu"
.file   3 "c:\\program files\\nvidia gpu computing toolkit\\cuda\\v5.0\\include\\device_functions
.h"
.global .align 8 .b8 _ZTVSt11_Facet_base[48];
.global .align 8 .b8 _ZTVNSt6locale5facetE[48];
.global .texref texRef;
.global .texref texRef2;
.global .align 8 .b8 _ZTVSt7num_putIcSt19ostreambuf_iteratorIcSt11char_traitsIcEEE[112];
.global .align 8 .b8 _ZTVN10__cxxabiv117__class_type_infoE[8];
.global .align 8 .b8 _ZTVN10__cxxabiv120__si_class_type_infoE[8];
.global .align 8 .b8 _ZTVSt13runtime_error[40];
.global .align 8 .b8 _ZTVSt14error_category[72];
.global .align 8 .b8 _ZTVSt12system_error[40];
.global .align 8 .b8 _ZTVSt23_Generic_error_category[72];
.global .align 8 .b8 _ZTVSt24_Iostream_error_category[72];
.global .align 8 .b8 _ZTVSt22_System_error_category[72];
.global .align 8 .b8 _ZTVNSt8ios_base7failureE[40];

.visible .entry _Z15transformKernelPfiiiif(
.param .u64 _Z15transformKernelPfiiiif_param_0,
.param .u32 _Z15transformKernelPfiiiif_param_1,
.param .u32 _Z15transformKernelPfiiiif_param_2,
.param .u32 _Z15transformKernelPfiiiif_param_3,
.param .u32 _Z15transformKernelPfiiiif_param_4,
.param .f32 _Z15transformKernelPfiiiif_param_5
)
{
.reg .s32 %r<15>;
.reg .f32 %f<15>;
.reg .s64 %rd<6>;


ld.param.u64 %rd2, [_Z15transformKernelPfiiiif_param_0];
ld.param.u32 %r1, [_Z15transformKernelPfiiiif_param_1];
ld.param.u32 %r2, [_Z15transformKernelPfiiiif_param_2];
ld.param.u32 %r3, [_Z15transformKernelPfiiiif_param_3];
ld.param.u32 %r4, [_Z15transformKernelPfiiiif_param_4];
cvta.to.global.u64 %rd3, %rd2;
.loc 2 22 1
mov.u32 %r5, %ntid.x;
mov.u32 %r6, %ctaid.x;
mov.u32 %r7, %tid.x;
mad.lo.s32 %r8, %r5, %r6, %r7;
.loc 2 23 1
mov.u32 %r9, %ntid.y;
mov.u32 %r10, %ctaid.y;
mov.u32 %r11, %tid.y;
mad.lo.s32 %r12, %r9, %r10, %r11;
.loc 2 28 1
cvt.rn.f32.u32 %f7, %r8;
cvt.rn.f32.s32 %f8, %r1;
mul.f32 %f9, %f8, %f7;
cvt.rn.f32.s32 %f10, %r3;
.loc 3 2399 3
div.rn.f32 %f5, %f9, %f10;
.loc 2 29 1
cvt.rn.f32.u32 %f11, %r12;
cvt.rn.f32.s32 %f12, %r2;
mul.f32 %f13, %f12, %f11;
cvt.rn.f32.s32 %f14, %r4;
.loc 3 2399 3
div.rn.f32 %f6, %f13, %f14;

tex.2d.v4.f32.f32 {%f1, %f2, %f3, %f4}, [texRef2, {%f5, %f6}];

.loc 2 30 1
mad.lo.s32 %r13, %r12, %r3, %r8;
mul.wide.u32 %rd4, %r13, 4;
add.s64 %rd5, %rd3, %rd4;
st.global.f32 [%rd5], %f1;
.loc 2 31 2
ret;
}



// ===== COMPILED SASS (sm_100) =====

	.target	sm_100

	.elftype	@"ET_EXEC"


//--------------------- .note.nv.tkinfo           --------------------------
	.section	.note.nv.tkinfo,"",@"SHT_NOTE"
	.sectionflags	@"SHF_NOTE_NV_TKINFO"
	.tkinfo
        /*0018*/ 	.word	0x00000002
        /*0030*/ 	.string	""
        /*0030*/ 	.string	"ptxas"
        /*0030*/ 	.string	"Cuda compilation tools, release 13.0, V13.0.88"
        /*0030*/ 	.string	"Build cuda_13.0.r13.0/compiler.36424714_0"
        /*0030*/ 	.string	"-arch sm_100 "



//--------------------- .note.nv.cuinfo           --------------------------
	.section	.note.nv.cuinfo,"",@"SHT_NOTE"
	.sectionflags	@"SHF_NOTE_NV_CUINFO"
        /*0018*/ 	.short	0x0002
        /*001a*/ 	.short	0x0014
        /*001c*/ 	.short	0x0082
	.zero		2


//--------------------- .nv.info                  --------------------------
	.section	.nv.info,"",@"SHT_CUDA_INFO"
	.align	4


	//----- nvinfo : EIATTR_REGCOUNT
	.align		4
        /*0000*/ 	.byte	0x04, 0x2f
        /*0002*/ 	.short	(.L_13 - .L_12)
	.align		4
.L_12:
        /*0004*/ 	.word	index@(_Z15transformKernelPfiiiif)
        /*0008*/ 	.word	0x00000011


	//----- nvinfo : EIATTR_FRAME_SIZE
	.align		4
.L_13:
        /*000c*/ 	.byte	0x04, 0x11
        /*000e*/ 	.short	(.L_15 - .L_14)
	.align		4
.L_14:
        /*0010*/ 	.word	index@($__internal_0_$__cuda_sm3x_div_rn_noftz_f32_slowpath)
        /*0014*/ 	.word	0x00000000


	//----- nvinfo : EIATTR_FRAME_SIZE
	.align		4
.L_15:
        /*0018*/ 	.byte	0x04, 0x11
        /*001a*/ 	.short	(.L_17 - .L_16)
	.align		4
.L_16:
        /*001c*/ 	.word	index@(_Z15transformKernelPfiiiif)
        /*0020*/ 	.word	0x00000000


	//----- nvinfo : EIATTR_MIN_STACK_SIZE
	.align		4
.L_17:
        /*0024*/ 	.byte	0x04, 0x12
        /*0026*/ 	.short	(.L_19 - .L_18)
	.align		4
.L_18:
        /*0028*/ 	.word	index@(_Z15transformKernelPfiiiif)
        /*002c*/ 	.word	0x00000000
.L_19:


//--------------------- .nv.compat                --------------------------
	.section	.nv.compat,"",@"SHT_CUDA_COMPAT_INFO"
	.align	4
        /*0000*/ 	.byte	0x02, 0x09, 0x00, 0x00, 0x02, 0x02, 0x02, 0x00, 0x02, 0x05, 0x05, 0x00, 0x03, 0x07, 0x01, 0x01
        /*0010*/ 	.byte	0x02, 0x03, 0x00, 0x00, 0x02, 0x06, 0x01, 0x00, 0x04, 0x0b, 0x08, 0x00, 0x01, 0x00, 0x00, 0x00
        /*0020*/ 	.byte	0x00, 0x00, 0x00, 0x00


//--------------------- .nv.info._Z15transformKernelPfiiiif --------------------------
	.section	.nv.info._Z15transformKernelPfiiiif,"",@"SHT_CUDA_INFO"
	.sectionflags	@""
	.align	4


	//----- nvinfo : EIATTR_CUDA_API_VERSION
	.align		4
        /*0000*/ 	.byte	0x04, 0x37
        /*0002*/ 	.short	(.L_21 - .L_20)
.L_20:
        /*0004*/ 	.word	0x00000082


	//----- nvinfo : EIATTR_KPARAM_INFO
	.align		4
.L_21:
        /*0008*/ 	.byte	0x04, 0x17
        /*000a*/ 	.short	(.L_23 - .L_22)
.L_22:
        /*000c*/ 	.word	0x00000000
        /*0010*/ 	.short	0x0005
        /*0012*/ 	.short	0x0018
        /*0014*/ 	.byte	0x00, 0xf0, 0x11, 0x00


	//----- nvinfo : EIATTR_KPARAM_INFO
	.align		4
.L_23:
        /*0018*/ 	.byte	0x04, 0x17
        /*001a*/ 	.short	(.L_25 - .L_24)
.L_24:
        /*001c*/ 	.word	0x00000000
        /*0020*/ 	.short	0x0004
        /*0022*/ 	.short	0x0014
        /*0024*/ 	.byte	0x00, 0xf0, 0x11, 0x00


	//----- nvinfo : EIATTR_KPARAM_INFO
	.align		4
.L_25:
        /*0028*/ 	.byte	0x04, 0x17
        /*002a*/ 	.short	(.L_27 - .L_26)
.L_26:
        /*002c*/ 	.word	0x00000000
        /*0030*/ 	.short	0x0003
        /*0032*/ 	.short	0x0010
        /*0034*/ 	.byte	0x00, 0xf0, 0x11, 0x00


	//----- nvinfo : EIATTR_KPARAM_INFO
	.align		4
.L_27:
        /*0038*/ 	.byte	0x04, 0x17
        /*003a*/ 	.short	(.L_29 - .L_28)
.L_28:
        /*003c*/ 	.word	0x00000000
        /*0040*/ 	.short	0x0002
        /*0042*/ 	.short	0x000c
        /*0044*/ 	.byte	0x00, 0xf0, 0x11, 0x00


	//----- nvinfo : EIATTR_KPARAM_INFO
	.align		4
.L_29:
        /*0048*/ 	.byte	0x04, 0x17
        /*004a*/ 	.short	(.L_31 - .L_30)
.L_30:
        /*004c*/ 	.word	0x00000000
        /*0050*/ 	.short	0x0001
        /*0052*/ 	.short	0x0008
        /*0054*/ 	.byte	0x00, 0xf0, 0x11, 0x00


	//----- nvinfo : EIATTR_KPARAM_INFO
	.align		4
.L_31:
        /*0058*/ 	.byte	0x04, 0x17
        /*005a*/ 	.short	(.L_33 - .L_32)
.L_32:
        /*005c*/ 	.word	0x00000000
        /*0060*/ 	.short	0x0000
        /*0062*/ 	.short	0x0000
        /*0064*/ 	.byte	0x00, 0xf0, 0x21, 0x00


	//----- nvinfo : EIATTR_SPARSE_MMA_MASK
	.align		4
.L_33:
        /*0068*/ 	.byte	0x03, 0x50
        /*006a*/ 	.short	0x0000


	//----- nvinfo : EIATTR_MAXREG_COUNT
	.align		4
        /*006c*/ 	.byte	0x03, 0x1b
        /*006e*/ 	.short	0x00ff


	//----- nvinfo : EIATTR_MERCURY_ISA_VERSION
	.align		4
        /*0070*/ 	.byte	0x03, 0x5f
        /*0072*/ 	.short	0x0101


	//----- nvinfo : EIATTR_VRC_CTA_INIT_COUNT
	.align		4
        /*0074*/ 	.byte	0x02, 0x4a
	.zero		1
	.zero		1


	//----- nvinfo : EIATTR_EXIT_INSTR_OFFSETS
	.align		4
        /*0078*/ 	.byte	0x04, 0x1c
        /*007a*/ 	.short	(.L_35 - .L_34)


	//   ....[0]....
.L_34:
        /*007c*/ 	.word	0x000003b0


	//----- nvinfo : EIATTR_CRS_STACK_SIZE
	.align		4
.L_35:
        /*0080*/ 	.byte	0x04, 0x1e
        /*0082*/ 	.short	(.L_37 - .L_36)
.L_36:
        /*0084*/ 	.word	0x00000000


	//----- nvinfo : EIATTR_CBANK_PARAM_SIZE
	.align		4
.L_37:
        /*0088*/ 	.byte	0x03, 0x19
        /*008a*/ 	.short	0x001c


	//----- nvinfo : EIATTR_PARAM_CBANK
	.align		4
        /*008c*/ 	.byte	0x04, 0x0a
        /*008e*/ 	.short	(.L_39 - .L_38)
	.align		4
.L_38:
        /*0090*/ 	.word	index@(.nv.constant0._Z15transformKernelPfiiiif)
        /*0094*/ 	.short	0x0380
        /*0096*/ 	.short	0x001c


	//----- nvinfo : EIATTR_SW_WAR
	.align		4
.L_39:
        /*0098*/ 	.byte	0x04, 0x36
        /*009a*/ 	.short	(.L_41 - .L_40)
.L_40:
        /*009c*/ 	.word	0x00000008


	//----- nvinfo : EIATTR_BINDLESS_TEXTURE_BANK
	.align		4
.L_41:
        /*00a0*/ 	.byte	0x02, 0x15
	.zero		1
	.zero		1


	//----- nvinfo : EIATTR_BINDLESS_SURFACE_BANK
	.align		4
        /*00a4*/ 	.byte	0x02, 0x16
	.zero		1
	.zero		1


//--------------------- .nv.callgraph             --------------------------
	.section	.nv.callgraph,"",@"SHT_CUDA_CALLGRAPH"
	.align	4
	.sectionentsize	8
	.align		4
        /*0000*/ 	.word	0x00000000
	.align		4
        /*0004*/ 	.word	0xffffffff
	.align		4
        /*0008*/ 	.word	0x00000000
	.align		4
        /*000c*/ 	.word	0xfffffffe
	.align		4
        /*0010*/ 	.word	0x00000000
	.align		4
        /*0014*/ 	.word	0xfffffffd
	.align		4
        /*0018*/ 	.word	0x00000000
	.align		4
        /*001c*/ 	.word	0xfffffffc


//--------------------- .nv.constant4             --------------------------
	.section	.nv.constant4,"a",@progbits
	.align	8
	.align		8
.nv.constant4:
        /*0000*/ 	.dword	_ZTVSt11_Facet_base
	.align		8
        /*0008*/ 	.dword	_ZTVNSt6locale5facetE
	.align		8
        /*0010*/ 	.dword	_ZTVSt7num_putIcSt19ostreambuf_iteratorIcSt11char_traitsIcEEE
	.align		8
        /*0018*/ 	.dword	_ZTVN10__cxxabiv117__class_type_infoE
	.align		8
        /*0020*/ 	.dword	_ZTVN10__cxxabiv120__si_class_type_infoE
	.align		8
        /*0028*/ 	.dword	_ZTVSt13runtime_error
	.align		8
        /*0030*/ 	.dword	_ZTVSt14error_category
	.align		8
        /*0038*/ 	.dword	_ZTVSt12system_error
	.align		8
        /*0040*/ 	.dword	_ZTVSt23_Generic_error_category
	.align		8
        /*0048*/ 	.dword	_ZTVSt24_Iostream_error_category
	.align		8
        /*0050*/ 	.dword	_ZTVSt22_System_error_category
	.align		8
        /*0058*/ 	.dword	_ZTVNSt8ios_base7failureE


//--------------------- .nv.constant0._Z15transformKernelPfiiiif --------------------------
	.section	.nv.constant0._Z15transformKernelPfiiiif,"a",@progbits
	.sectionflags	@""
	.align	4
.nv.constant0._Z15transformKernelPfiiiif:
	.zero		928
	.align		4
        /*03a0*/ 	.word	[20@lo(0x0)=texRef2]


//--------------------- .text._Z15transformKernelPfiiiif --------------------------
	.section	.text._Z15transformKernelPfiiiif,"ax",@progbits
	.align	128
        .global         _Z15transformKernelPfiiiif
        .type           _Z15transformKernelPfiiiif,@function
        .size           _Z15transformKernelPfiiiif,(.L_x_16 - _Z15transformKernelPfiiiif)
        .other          _Z15transformKernelPfiiiif,@"STO_CUDA_ENTRY STV_DEFAULT"
_Z15transformKernelPfiiiif:
.text._Z15transformKernelPfiiiif:
[----:B------:R-:W-:Y:S01]  /*0000*/  LDC R1, c[0x0][0x37c] ;  /* 0x0000df00ff017b82 */ /* 0x000fe20000000800 */
[----:B------:R-:W0:Y:S01]  /*0010*/  S2R R4, SR_CTAID.X ;  /* 0x0000000000047919 */ /* 0x000e220000002500 */
[----:B------:R-:W1:Y:S01]  /*0020*/  LDCU UR6, c[0x0][0x390] ;  /* 0x00007200ff0677ac */ /* 0x000e620008000800 */
[----:B------:R-:W-:Y:S01]  /*0030*/  BSSY.RECONVERGENT B0, `(.L_x_0) ;  /* 0x0000019000007945 */ /* 0x000fe20003800200 */
[----:B------:R-:W0:Y:S01]  /*0040*/  S2R R3, SR_TID.X ;  /* 0x0000000000037919 */ /* 0x000e220000002100 */
[----:B------:R-:W0:Y:S01]  /*0050*/  LDCU UR4, c[0x0][0x360] ;  /* 0x00006c00ff0477ac */ /* 0x000e220008000800 */
[----:B------:R-:W2:Y:S01]  /*0060*/  S2R R8, SR_CTAID.Y ;  /* 0x0000000000087919 */ /* 0x000ea20000002600 */
[----:B------:R-:W3:Y:S01]  /*0070*/  LDCU UR5, c[0x0][0x388] ;  /* 0x00007100ff0577ac */ /* 0x000ee20008000800 */
[----:B------:R-:W2:Y:S01]  /*0080*/  S2R R9, SR_TID.Y ;  /* 0x0000000000097919 */ /* 0x000ea20000002200 */
[----:B-1----:R-:W-:-:S04]  /*0090*/  I2FP.F32.S32 R7, UR6 ;  /* 0x0000000600077c45 */ /* 0x002fc80008201400 */
[----:B------:R-:W1:Y:S01]  /*00a0*/  MUFU.RCP R2, R7 ;  /* 0x0000000700027308 */ /* 0x000e620000001000 */
[----:B0-----:R-:W-:Y:S01]  /*00b0*/  IMAD R4, R4, UR4, R3 ;  /* 0x0000000404047c24 */ /* 0x001fe2000f8e0203 */
[----:B---3--:R-:W-:Y:S01]  /*00c0*/  I2FP.F32.S32 R3, UR5 ;  /* 0x0000000500037c45 */ /* 0x008fe20008201400 */
[----:B------:R-:W2:Y:S01]  /*00d0*/  LDCU UR4, c[0x0][0x364] ;  /* 0x00006c80ff0477ac */ /* 0x000ea20008000800 */
[----:B-1----:R-:W-:Y:S02]  /*00e0*/  FFMA R5, -R7, R2, 1 ;  /* 0x3f80000007057423 */ /* 0x002fe40000000102 */
[----:B------:R-:W-:-:S05]  /*00f0*/  I2FP.F32.U32 R0, R4 ;  /* 0x0000000400007245 */ /* 0x000fca0000201000 */
[----:B------:R-:W-:Y:S01]  /*0100*/  FMUL R0, R0, R3 ;  /* 0x0000000300007220 */ /* 0x000fe20000400000 */
[----:B------:R-:W-:-:S03]  /*0110*/  FFMA R3, R2, R5, R2 ;  /* 0x0000000502037223 */ /* 0x000fc60000000002 */
[----:B------:R-:W0:Y:S01]  /*0120*/  FCHK P0, R0, R7 ;  /* 0x0000000700007302 */ /* 0x000e220000000000 */
[----:B------:R-:W-:-:S04]  /*0130*/  FFMA R2, R0, R3, RZ ;  /* 0x0000000300027223 */ /* 0x000fc800000000ff */
[----:B------:R-:W-:Y:S01]  /*0140*/  FFMA R6, -R7, R2, R0 ;  /* 0x0000000207067223 */ /* 0x000fe20000000100 */
[----:B--2---:R-:W-:-:S03]  /*0150*/  IMAD R5, R8, UR4, R9 ;  /* 0x0000000408057c24 */ /* 0x004fc6000f8e0209 */
[----:B------:R-:W-:Y:S01]  /*0160*/  FFMA R2, R3, R6, R2 ;  /* 0x0000000603027223 */ /* 0x000fe20000000002 */
[----:B0-----:R-:W-:Y:S06]  /*0170*/  @!P0 BRA `(.L_x_1) ;  /* 0x0000000000108947 */ /* 0x001fec0003800000 */
[----:B------:R-:W-:Y:S01]  /*0180*/  IMAD.MOV.U32 R3, RZ, RZ, R7 ;  /* 0x000000ffff037224 */ /* 0x000fe200078e0007 */
[----:B------:R-:W-:-:S07]  /*0190*/  MOV R6, 0x1b0 ;  /* 0x000001b000067802 */ /* 0x000fce0000000f00 */
[----:B------:R-:W-:Y:S05]  /*01a0*/  CALL.REL.NOINC `($__internal_0_$__cuda_sm3x_div_rn_noftz_f32_slowpath) ;  /* 0x0000000000847944 */ /* 0x000fea0003c00000 */
[----:B------:R-:W-:-:S07]  /*01b0*/  IMAD.MOV.U32 R2, RZ, RZ, R0 ;  /* 0x000000ffff027224 */ /* 0x000fce00078e0000 */
.L_x_1:
[----:B------:R-:W-:Y:S05]  /*01c0*/  BSYNC.RECONVERGENT B0 ;  /* 0x0000000000007941 */ /* 0x000fea0003800200 */
.L_x_0:
[----:B------:R-:W0:Y:S01]  /*01d0*/  LDCU UR4, c[0x0][0x394] ;  /* 0x00007280ff0477ac */ /* 0x000e220008000800 */
[----:B------:R-:W-:Y:S01]  /*01e0*/  I2FP.F32.U32 R0, R5 ;  /* 0x0000000500007245 */ /* 0x000fe20000201000 */
[----:B------:R-:W-:Y:S01]  /*01f0*/  BSSY.RECONVERGENT B0, `(.L_x_2) ;  /* 0x0000012000007945 */ /* 0x000fe20003800200 */
[----:B------:R-:W1:Y:S01]  /*0200*/  LDCU.64 UR6, c[0x0][0x358] ;  /* 0x00006b00ff0677ac */ /* 0x000e620008000a00 */
[----:B0-----:R-:W-:Y:S01]  /*0210*/  I2FP.F32.S32 R7, UR4 ;  /* 0x0000000400077c45 */ /* 0x001fe20008201400 */
[----:B------:R-:W0:Y:S03]  /*0220*/  LDCU UR4, c[0x0][0x38c] ;  /* 0x00007180ff0477ac */ /* 0x000e260008000800 */
[----:B------:R-:W2:Y:S01]  /*0230*/  MUFU.RCP R6, R7 ;  /* 0x0000000700067308 */ /* 0x000ea20000001000 */
[----:B0-----:R-:W-:Y:S01]  /*0240*/  I2FP.F32.S32 R3, UR4 ;  /* 0x0000000400037c45 */ /* 0x001fe20008201400 */
[----:B--2---:R-:W-:-:S04]  /*0250*/  FFMA R9, -R7, R6, 1 ;  /* 0x3f80000007097423 */ /* 0x004fc80000000106 */
[----:B------:R-:W-:Y:S01]  /*0260*/  FMUL R0, R0, R3 ;  /* 0x0000000300007220 */ /* 0x000fe20000400000 */
[----:B------:R-:W-:-:S03]  /*0270*/  FFMA R9, R6, R9, R6 ;  /* 0x0000000906097223 */ /* 0x000fc60000000006 */
[----:B------:R-:W0:Y:S01]  /*0280*/  FCHK P0, R0, R7 ;  /* 0x0000000700007302 */ /* 0x000e220000000000 */
[----:B------:R-:W-:-:S04]  /*0290*/  FFMA R6, R0, R9, RZ ;  /* 0x0000000900067223 */ /* 0x000fc800000000ff */
[----:B------:R-:W-:-:S04]  /*02a0*/  FFMA R3, -R7, R6, R0 ;  /* 0x0000000607037223 */ /* 0x000fc80000000100 */
[----:B------:R-:W-:Y:S01]  /*02b0*/  FFMA R3, R9, R3, R6 ;  /* 0x0000000309037223 */ /* 0x000fe20000000006 */
[----:B01----:R-:W-:Y:S06]  /*02c0*/  @!P0 BRA `(.L_x_3) ;  /* 0x0000000000108947 */ /* 0x003fec0003800000 */
[----:B------:R-:W-:Y:S01]  /*02d0*/  IMAD.MOV.U32 R3, RZ, RZ, R7 ;  /* 0x000000ffff037224 */ /* 0x000fe200078e0007 */
[----:B------:R-:W-:-:S07]  /*02e0*/  MOV R6, 0x300 ;  /* 0x0000030000067802 */ /* 0x000fce0000000f00 */
[----:B------:R-:W-:Y:S05]  /*02f0*/  CALL.REL.NOINC `($__internal_0_$__cuda_sm3x_div_rn_noftz_f32_slowpath) ;  /* 0x0000000000307944 */ /* 0x000fea0003c00000 */
[----:B------:R-:W-:-:S07]  /*0300*/  IMAD.MOV.U32 R3, RZ, RZ, R0 ;  /* 0x000000ffff037224 */ /* 0x000fce00078e0000 */
.L_x_3:
[----:B------:R-:W-:Y:S05]  /*0310*/  BSYNC.RECONVERGENT B0 ;  /* 0x0000000000007941 */ /* 0x000fea0003800200 */
.L_x_2:
[----:B------:R-:W0:Y:S01]  /*0320*/  LDCU UR4, c[0x0][0x3a0] ;  /* 0x00007400ff0477ac */ /* 0x000e220008000800 */
[----:B------:R-:W-:Y:S01]  /*0330*/  IMAD.MOV.U32 R0, RZ, RZ, -0x3e000000 ;  /* 0xc2000000ff007424 */ /* 0x000fe200078e00ff */
[----:B------:R-:W-:-:S03]  /*0340*/  UMOV UR5, URZ ;  /* 0x000000ff00057c82 */ /* 0x000fc60008000000 */
[----:B0-----:R0:W5:Y:S01]  /*0350*/  TEX.LL RZ, R3, R2, R0, UR4, 2D, 0x1 ;  /* 0x28ff040002037f60 */ /* 0x00116200089e01ff */
[----:B------:R-:W1:Y:S01]  /*0360*/  LDC.64 R6, c[0x0][0x380] ;  /* 0x0000e000ff067b82 */ /* 0x000e620000000a00 */
[----:B0-----:R-:W0:Y:S02]  /*0370*/  LDCU UR4, c[0x0][0x390] ;  /* 0x00007200ff0477ac */ /* 0x001e240008000800 */
[----:B0-----:R-:W-:-:S04]  /*0380*/  IMAD R5, R5, UR4, R4 ;  /* 0x0000000405057c24 */ /* 0x001fc8000f8e0204 */
[----:B-1----:R-:W-:-:S05]  /*0390*/  IMAD.WIDE.U32 R4, R5, 0x4, R6 ;  /* 0x0000000405047825 */ /* 0x002fca00078e0006 */
[----:B-----5:R-:W-:Y:S01]  /*03a0*/  STG.E desc[UR6][R4.64], R3 ;  /* 0x0000000304007986 */ /* 0x020fe2000c101906 */
[----:B------:R-:W-:Y:S05]  /*03b0*/  EXIT ;  /* 0x000000000000794d */ /* 0x000fea0003800000 */
        .weak           $__internal_0_$__cuda_sm3x_div_rn_noftz_f32_slowpath
        .type           $__internal_0_$__cuda_sm3x_div_rn_noftz_f32_slowpath,@function
        .size           $__internal_0_$__cuda_sm3x_div_rn_noftz_f32_slowpath,(.L_x_16 - $__internal_0_$__cuda_sm3x_div_rn_noftz_f32_slowpath)
$__internal_0_$__cuda_sm3x_div_rn_noftz_f32_slowpath:
[----:B------:R-:W-:Y:S01]  /*03c0*/  SHF.R.U32.HI R8, RZ, 0x17, R3 ;  /* 0x00000017ff087819 */ /* 0x000fe20000011603 */
[----:B------:R-:W-:Y:S01]  /*03d0*/  BSSY.RECONVERGENT B1, `(.L_x_4) ;  /* 0x0000062000017945 */ /* 0x000fe20003800200 */
[----:B------:R-:W-:Y:S02]  /*03e0*/  SHF.R.U32.HI R7, RZ, 0x17, R0 ;  /* 0x00000017ff077819 */ /* 0x000fe40000011600 */
[----:B------:R-:W-:Y:S02]  /*03f0*/  LOP3.LUT R12, R8, 0xff, RZ, 0xc0, !PT ;  /* 0x000000ff080c7812 */ /* 0x000fe400078ec0ff */
[----:B------:R-:W-:-:S03]  /*0400*/  LOP3.LUT R10, R7, 0xff, RZ, 0xc0, !PT ;  /* 0x000000ff070a7812 */ /* 0x000fc600078ec0ff */
[----:B------:R-:W-:Y:S02]  /*0410*/  VIADD R9, R12, 0xffffffff ;  /* 0xffffffff0c097836 */ /* 0x000fe40000000000 */
[----:B------:R-:W-:-:S03]  /*0420*/  VIADD R8, R10, 0xffffffff ;  /* 0xffffffff0a087836 */ /* 0x000fc60000000000 */
[----:B------:R-:W-:-:S04]  /*0430*/  ISETP.GT.U32.AND P0, PT, R9, 0xfd, PT ;  /* 0x000000fd0900780c */ /* 0x000fc80003f04070 */
[----:B------:R-:W-:-:S13]  /*0440*/  ISETP.GT.U32.OR P0, PT, R8, 0xfd, P0 ;  /* 0x000000fd0800780c */ /* 0x000fda0000704470 */
[----:B------:R-:W-:Y:S01]  /*0450*/  @!P0 IMAD.MOV.U32 R7, RZ, RZ, RZ ;  /* 0x000000ffff078224 */ /* 0x000fe200078e00ff */
[----:B------:R-:W-:Y:S06]  /*0460*/  @!P0 BRA `(.L_x_5) ;  /* 0x00000000005c8947 */ /* 0x000fec0003800000 */
[----:B------:R-:W-:Y:S02]  /*0470*/  FSETP.GTU.FTZ.AND P0, PT, |R0|, +INF , PT ;  /* 0x7f8000000000780b */ /* 0x000fe40003f1c200 */
[----:B------:R-:W-:-:S04]  /*0480*/  FSETP.GTU.FTZ.AND P1, PT, |R3|, +INF , PT ;  /* 0x7f8000000300780b */ /* 0x000fc80003f3c200 */
[----:B------:R-:W-:-:S13]  /*0490*/  PLOP3.LUT P0, PT, P0, P1, PT, 0xf8, 0x8f ;  /* 0x00000000008f781c */ /* 0x000fda0000703f70 */
[----:B------:R-:W-:Y:S05]  /*04a0*/  @P0 BRA `(.L_x_6) ;  /* 0x00000004004c0947 */ /* 0x000fea0003800000 */
[----:B------:R-:W-:-:S13]  /*04b0*/  LOP3.LUT P0, RZ, R3, 0x7fffffff, R0, 0xc8, !PT ;  /* 0x7fffffff03ff7812 */ /* 0x000fda000780c800 */
[----:B------:R-:W-:Y:S05]  /*04c0*/  @!P0 BRA `(.L_x_7) ;  /* 0x00000004003c8947 */ /* 0x000fea0003800000 */
[C---:B------:R-:W-:Y:S02]  /*04d0*/  FSETP.NEU.FTZ.AND P2, PT, |R0|.reuse, +INF , PT ;  /* 0x7f8000000000780b */ /* 0x040fe40003f5d200 */
[----:B------:R-:W-:Y:S02]  /*04e0*/  FSETP.NEU.FTZ.AND P1, PT, |R3|, +INF , PT ;  /* 0x7f8000000300780b */ /* 0x000fe40003f3d200 */
[----:B------:R-:W-:-:S11]  /*04f0*/  FSETP.NEU.FTZ.AND P0, PT, |R0|, +INF , PT ;  /* 0x7f8000000000780b */ /* 0x000fd60003f1d200 */
[----:B------:R-:W-:Y:S05]  /*0500*/  @!P1 BRA !P2, `(.L_x_7) ;  /* 0x00000004002c9947 */ /* 0x000fea0005000000 */
[----:B------:R-:W-:-:S04]  /*0510*/  LOP3.LUT P2, RZ, R0, 0x7fffffff, RZ, 0xc0, !PT ;  /* 0x7fffffff00ff7812 */ /* 0x000fc8000784c0ff */
[----:B------:R-:W-:-:S13]  /*0520*/  PLOP3.LUT P1, PT, P1, P2, PT, 0x2f, 0xf2 ;  /* 0x0000000000f2781c */ /* 0x000fda0000f24577 */
[----:B------:R-:W-:Y:S05]  /*0530*/  @P1 BRA `(.L_x_8) ;  /* 0x0000000400181947 */ /* 0x000fea0003800000 */
[----:B------:R-:W-:-:S04]  /*0540*/  LOP3.LUT P1, RZ, R3, 0x7fffffff, RZ, 0xc0, !PT ;  /* 0x7fffffff03ff7812 */ /* 0x000fc8000782c0ff */
[----:B------:R-:W-:-:S13]  /*0550*/  PLOP3.LUT P0, PT, P0, P1, PT, 0x2f, 0xf2 ;  /* 0x0000000000f2781c */ /* 0x000fda0000702577 */
[----:B------:R-:W-:Y:S05]  /*0560*/  @P0 BRA `(.L_x_9) ;  /* 0x0000000400000947 */ /* 0x000fea0003800000 */
[----:B------:R-:W-:Y:S02]  /*0570*/  ISETP.GE.AND P0, PT, R8, RZ, PT ;  /* 0x000000ff0800720c */ /* 0x000fe40003f06270 */
[----:B------:R-:W-:-:S11]  /*0580*/  ISETP.GE.AND P1, PT, R9, RZ, PT ;  /* 0x000000ff0900720c */ /* 0x000fd60003f26270 */
[----:B------:R-:W-:Y:S02]  /*0590*/  @P0 IMAD.MOV.U32 R7, RZ, RZ, RZ ;  /* 0x000000ffff070224 */ /* 0x000fe400078e00ff */
[----:B------:R-:W-:Y:S01]  /*05a0*/  @!P0 FFMA R0, R0, 1.84467440737095516160e+19, RZ ;  /* 0x5f80000000008823 */ /* 0x000fe200000000ff */
[----:B------:R-:W-:Y:S02]  /*05b0*/  @!P0 IMAD.MOV.U32 R7, RZ, RZ, -0x40 ;  /* 0xffffffc0ff078424 */ /* 0x000fe400078e00ff */
[----:B------:R-:W-:Y:S02]  /*05c0*/  @!P1 FFMA R3, R3, 1.84467440737095516160e+19, RZ ;  /* 0x5f80000003039823 */ /* 0x000fe400000000ff */
[----:B------:R-:W-:-:S07]  /*05d0*/  @!P1 VIADD R7, R7, 0x40 ;  /* 0x0000004007079836 */ /* 0x000fce0000000000 */
.L_x_5:
[----:B------:R-:W-:Y:S01]  /*05e0*/  LEA R8, R12, 0xc0800000, 0x17 ;  /* 0xc08000000c087811 */ /* 0x000fe200078eb8ff */
[----:B------:R-:W-:Y:S04]  /*05f0*/  BSSY.RECONVERGENT B2, `(.L_x_10) ;  /* 0x0000036000027945 */ /* 0x000fe80003800200 */
[----:B------:R-:W-:Y:S02]  /*0600*/  IMAD.IADD R8, R3, 0x1, -R8 ;  /* 0x0000000103087824 */ /* 0x000fe400078e0a08 */
[----:B------:R-:W-:Y:S02]  /*0610*/  VIADD R3, R10, 0xffffff81 ;  /* 0xffffff810a037836 */ /* 0x000fe40000000000 */
[----:B------:R0:W1:Y:S01]  /*0620*/  MUFU.RCP R9, R8 ;  /* 0x0000000800097308 */ /* 0x0000620000001000 */
[----:B------:R-:W-:Y:S01]  /*0630*/  FADD.FTZ R11, -R8, -RZ ;  /* 0x800000ff080b7221 */ /* 0x000fe20000010100 */
[C---:B------:R-:W-:Y:S01]  /*0640*/  IMAD R0, R3.reuse, -0x800000, R0 ;  /* 0xff80000003007824 */ /* 0x040fe200078e0200 */
[----:B0-----:R-:W-:-:S05]  /*0650*/  IADD3 R8, PT, PT, R3, 0x7f, -R12 ;  /* 0x0000007f03087810 */ /* 0x001fca0007ffe80c */
[----:B------:R-:W-:Y:S02]  /*0660*/  IMAD.IADD R8, R8, 0x1, R7 ;  /* 0x0000000108087824 */ /* 0x000fe400078e0207 */
[----:B-1----:R-:W-:-:S04]  /*0670*/  FFMA R10, R9, R11, 1 ;  /* 0x3f800000090a7423 */ /* 0x002fc8000000000b */
[----:B------:R-:W-:-:S04]  /*0680*/  FFMA R14, R9, R10, R9 ;  /* 0x0000000a090e7223 */ /* 0x000fc80000000009 */
[----:B------:R-:W-:-:S04]  /*0690*/  FFMA R9, R0, R14, RZ ;  /* 0x0000000e00097223 */ /* 0x000fc800000000ff */
[----:B------:R-:W-:-:S04]  /*06a0*/  FFMA R10, R11, R9, R0 ;  /* 0x000000090b0a7223 */ /* 0x000fc80000000000 */
[----:B------:R-:W-:-:S04]  /*06b0*/  FFMA R9, R14, R10, R9 ;  /* 0x0000000a0e097223 */ /* 0x000fc80000000009 */
[----:B------:R-:W-:-:S04]  /*06c0*/  FFMA R10, R11, R9, R0 ;  /* 0x000000090b0a7223 */ /* 0x000fc80000000000 */
[----:B------:R-:W-:-:S05]  /*06d0*/  FFMA R0, R14, R10, R9 ;  /* 0x0000000a0e007223 */ /* 0x000fca0000000009 */
[----:B------:R-:W-:-:S04]  /*06e0*/  SHF.R.U32.HI R3, RZ, 0x17, R0 ;  /* 0x00000017ff037819 */ /* 0x000fc80000011600 */
[----:B------:R-:W-:-:S05]  /*06f0*/  LOP3.LUT R3, R3, 0xff, RZ, 0xc0, !PT ;  /* 0x000000ff03037812 */ /* 0x000fca00078ec0ff */
[----:B------:R-:W-:-:S04]  /*0700*/  IMAD.IADD R11, R3, 0x1, R8 ;  /* 0x00000001030b7824 */ /* 0x000fc800078e0208 */
[----:B------:R-:W-:-:S05]  /*0710*/  VIADD R3, R11, 0xffffffff ;  /* 0xffffffff0b037836 */ /* 0x000fca0000000000 */
[----:B------:R-:W-:-:S13]  /*0720*/  ISETP.GE.U32.AND P0, PT, R3, 0xfe, PT ;  /* 0x000000fe0300780c */ /* 0x000fda0003f06070 */
[----:B------:R-:W-:Y:S05]  /*0730*/  @!P0 BRA `(.L_x_11) ;  /* 0x0000000000808947 */ /* 0x000fea0003800000 */
[----:B------:R-:W-:-:S13]  /*0740*/  ISETP.GT.AND P0, PT, R11, 0xfe, PT ;  /* 0x000000fe0b00780c */ /* 0x000fda0003f04270 */
[----:B------:R-:W-:Y:S05]  /*0750*/  @P0 BRA `(.L_x_12) ;  /* 0x00000000006c0947 */ /* 0x000fea0003800000 */
[----:B------:R-:W-:-:S13]  /*0760*/  ISETP.GE.AND P0, PT, R11, 0x1, PT ;  /* 0x000000010b00780c */ /* 0x000fda0003f06270 */
[----:B------:R-:W-:Y:S05]  /*0770*/  @P0 BRA `(.L_x_13) ;  /* 0x0000000000740947 */ /* 0x000fea0003800000 */
[----:B------:R-:W-:Y:S02]  /*0780*/  ISETP.GE.AND P0, PT, R11, -0x18, PT ;  /* 0xffffffe80b00780c */ /* 0x000fe40003f06270 */
[----:B------:R-:W-:-:S11]  /*0790*/  LOP3.LUT R0, R0, 0x80000000, RZ, 0xc0, !PT ;  /* 0x8000000000007812 */ /* 0x000fd600078ec0ff */
[----:B------:R-:W-:Y:S05]  /*07a0*/  @!P0 BRA `(.L_x_13) ;  /* 0x0000000000688947 */ /* 0x000fea0003800000 */
[CCC-:B------:R-:W-:Y:S01]  /*07b0*/  FFMA.RZ R3, R14.reuse, R10.reuse, R9.reuse ;  /* 0x0000000a0e037223 */ /* 0x1c0fe2000000c009 */
[CCC-:B------:R-:W-:Y:S01]  /*07c0*/  FFMA.RM R8, R14.reuse, R10.reuse, R9.reuse ;  /* 0x0000000a0e087223 */ /* 0x1c0fe20000004009 */
[C---:B------:R-:W-:Y:S02]  /*07d0*/  ISETP.NE.AND P2, PT, R11.reuse, RZ, PT ;  /* 0x000000ff0b00720c */ /* 0x040fe40003f45270 */
[----:B------:R-:W-:Y:S02]  /*07e0*/  ISETP.NE.AND P1, PT, R11, RZ, PT ;  /* 0x000000ff0b00720c */ /* 0x000fe40003f25270 */
[----:B------:R-:W-:Y:S01]  /*07f0*/  LOP3.LUT R7, R3, 0x7fffff, RZ, 0xc0, !PT ;  /* 0x007fffff03077812 */ /* 0x000fe200078ec0ff */
[----:B------:R-:W-:Y:S01]  /*0800*/  FFMA.RP R3, R14, R10, R9 ;  /* 0x0000000a0e037223 */ /* 0x000fe20000008009 */
[----:B------:R-:W-:Y:S02]  /*0810*/  VIADD R10, R11, 0x20 ;  /* 0x000000200b0a7836 */ /* 0x000fe40000000000 */
[----:B------:R-:W-:Y:S01]  /*0820*/  LOP3.LUT R7, R7, 0x800000, RZ, 0xfc, !PT ;  /* 0x0080000007077812 */ /* 0x000fe200078efcff */
[----:B------:R-:W-:Y:S01]  /*0830*/  IMAD.MOV R9, RZ, RZ, -R11 ;  /* 0x000000ffff097224 */ /* 0x000fe200078e0a0b */
[----:B------:R-:W-:-:S02]  /*0840*/  FSETP.NEU.FTZ.AND P0, PT, R3, R8, PT ;  /* 0x000000080300720b */ /* 0x000fc40003f1d000 */
[----:B------:R-:W-:Y:S02]  /*0850*/  SHF.L.U32 R10, R7, R10, RZ ;  /* 0x0000000a070a7219 */ /* 0x000fe400000006ff */
[----:B------:R-:W-:Y:S02]  /*0860*/  SEL R8, R9, RZ, P2 ;  /* 0x000000ff09087207 */ /* 0x000fe40001000000 */
[----:B------:R-:W-:Y:S02]  /*0870*/  ISETP.NE.AND P1, PT, R10, RZ, P1 ;  /* 0x000000ff0a00720c */ /* 0x000fe40000f25270 */
[----:B------:R-:W-:Y:S02]  /*0880*/  SHF.R.U32.HI R8, RZ, R8, R7 ;  /* 0x00000008ff087219 */ /* 0x000fe40000011607 */
[----:B------:R-:W-:Y:S02]  /*0890*/  PLOP3.LUT P0, PT, P0, P1, PT, 0xf8, 0x8f ;  /* 0x00000000008f781c */ /* 0x000fe40000703f70 */
[----:B------:R-:W-:-:S02]  /*08a0*/  SHF.R.U32.HI R10, RZ, 0x1, R8 ;  /* 0x00000001ff0a7819 */ /* 0x000fc40000011608 */
[----:B------:R-:W-:-:S04]  /*08b0*/  SEL R3, RZ, 0x1, !P0 ;  /* 0x00000001ff037807 */ /* 0x000fc80004000000 */
[----:B------:R-:W-:-:S04]  /*08c0*/  LOP3.LUT R3, R3, 0x1, R10, 0xf8, !PT ;  /* 0x0000000103037812 */ /* 0x000fc800078ef80a */
[----:B------:R-:W-:-:S05]  /*08d0*/  LOP3.LUT R3, R3, R8, RZ, 0xc0, !PT ;  /* 0x0000000803037212 */ /* 0x000fca00078ec0ff */
[----:B------:R-:W-:-:S05]  /*08e0*/  IMAD.IADD R3, R10, 0x1, R3 ;  /* 0x000000010a037824 */ /* 0x000fca00078e0203 */
[----:B------:R-:W-:Y:S01]  /*08f0*/  LOP3.LUT R0, R3, R0, RZ, 0xfc, !PT ;  /* 0x0000000003007212 */ /* 0x000fe200078efcff */
[----:B------:R-:W-:Y:S06]  /*0900*/  BRA `(.L_x_13) ;  /* 0x0000000000107947 */ /* 0x000fec0003800000 */
.L_x_12:
[----:B------:R-:W-:-:S04]  /*0910*/  LOP3.LUT R0, R0, 0x80000000, RZ, 0xc0, !PT ;  /* 0x8000000000007812 */ /* 0x000fc800078ec0ff */
[----:B------:R-:W-:Y:S01]  /*0920*/  LOP3.LUT R0, R0, 0x7f800000, RZ, 0xfc, !PT ;  /* 0x7f80000000007812 */ /* 0x000fe200078efcff */
[----:B------:R-:W-:Y:S06]  /*0930*/  BRA `(.L_x_13) ;  /* 0x0000000000047947 */ /* 0x000fec0003800000 */
.L_x_11:
[----:B------:R-:W-:-:S07]  /*0940*/  IMAD R0, R8, 0x800000, R0 ;  /* 0x0080000008007824 */ /* 0x000fce00078e0200 */
.L_x_13:
[----:B------:R-:W-:Y:S05]  /*0950*/  BSYNC.RECONVERGENT B2 ;  /* 0x0000000000027941 */ /* 0x000fea0003800200 */
.L_x_10:
[----:B------:R-:W-:Y:S05]  /*0960*/  BRA `(.L_x_14) ;  /* 0x0000000000207947 */ /* 0x000fea0003800000 */
.L_x_9:
[----:B------:R-:W-:-:S04]  /*0970*/  LOP3.LUT R0, R3, 0x80000000, R0, 0x48, !PT ;  /* 0x8000000003007812 */ /* 0x000fc800078e4800 */
[----:B------:R-:W-:Y:S01]  /*0980*/  LOP3.LUT R0, R0, 0x7f800000, RZ, 0xfc, !PT ;  /* 0x7f80000000007812 */ /* 0x000fe200078efcff */
[----:B------:R-:W-:Y:S06]  /*0990*/  BRA `(.L_x_14) ;  /* 0x0000000000147947 */ /* 0x000fec0003800000 */
.L_x_8:
[----:B------:R-:W-:Y:S01]  /*09a0*/  LOP3.LUT R0, R3, 0x80000000, R0, 0x48, !PT ;  /* 0x8000000003007812 */ /* 0x000fe200078e4800 */
[----:B------:R-:W-:Y:S06]  /*09b0*/  BRA `(.L_x_14) ;  /* 0x00000000000c7947 */ /* 0x000fec0003800000 */
.L_x_7:
[----:B------:R-:W0:Y:S01]  /*09c0*/  MUFU.RSQ R0, -QNAN ;  /* 0xffc0000000007908 */ /* 0x000e220000001400 */
[----:B------:R-:W-:Y:S05]  /*09d0*/  BRA `(.L_x_14) ;  /* 0x0000000000047947 */ /* 0x000fea0003800000 */
.L_x_6:
[----:B------:R-:W-:-:S07]  /*09e0*/  FADD.FTZ R0, R0, R3 ;  /* 0x0000000300007221 */ /* 0x000fce0000010000 */
.L_x_14:
[----:B------:R-:W-:Y:S05]  /*09f0*/  BSYNC.RECONVERGENT B1 ;  /* 0x0000000000017941 */ /* 0x000fea0003800200 */
.L_x_4:
[----:B------:R-:W-:-:S04]  /*0a00*/  IMAD.MOV.U32 R7, RZ, RZ, 0x0 ;  /* 0x00000000ff077424 */ /* 0x000fc800078e00ff */
[----:B0-----:R-:W-:Y:S05]  /*0a10*/  RET.REL.NODEC R6 `(_Z15transformKernelPfiiiif) ;  /* 0xfffffff406787950 */ /* 0x001fea0003c3ffff */
.L_x_15:
[----:B------:R-:W-:-:S00]  /*0a20*/  BRA `(.L_x_15) ;  /* 0xfffffffc00fc7947 */ /* 0x000fc0000383ffff */
[----:B------:R-:W-:-:S00]  /*0a30*/  NOP ;  /* 0x0000000000007918 */ /* 0x000fc00000000000 */
        /* <DEDUP_REMOVED lines=12> */
.L_x_16:


//--------------------- .nv.shared.reserved.0     --------------------------
	.section	.nv.shared.reserved.0,"aw",@nobits
	.weak		__nv_reservedSMEM_offset_0_alias
	.size		__nv_reservedSMEM_offset_0_alias, 0, 64
	.other		__nv_reservedSMEM_offset_0_alias,@"STO_CUDA_RESERVED_SHARED STV_DEFAULT"
__nv_reservedSMEM_offset_0_alias:
	.zero		0
	.zero		64


//--------------------- .nv.global                --------------------------
	.section	.nv.global,"aw",@nobits
	.align	8
.nv.global:
	.type		_ZTVN10__cxxabiv120__si_class_type_infoE,@object
	.size		_ZTVN10__cxxabiv120__si_class_type_infoE,(_ZTVN10__cxxabiv117__class_type_infoE - _ZTVN10__cxxabiv120__si_class_type_infoE)
_ZTVN10__cxxabiv120__si_class_type_infoE:
	.zero		8
	.type		_ZTVN10__cxxabiv117__class_type_infoE,@object
	.size		_ZTVN10__cxxabiv117__class_type_infoE,(_ZTVNSt8ios_base7failureE - _ZTVN10__cxxabiv117__class_type_infoE)
_ZTVN10__cxxabiv117__class_type_infoE:
	.zero		8
	.type		_ZTVNSt8ios_base7failureE,@object
	.size		_ZTVNSt8ios_base7failureE,(_ZTVSt12system_error - _ZTVNSt8ios_base7failureE)
_ZTVNSt8ios_base7failureE:
	.zero		40
	.type		_ZTVSt12system_error,@object
	.size		_ZTVSt12system_error,(_ZTVSt13runtime_error - _ZTVSt12system_error)
_ZTVSt12system_error:
	.zero		40
	.type		_ZTVSt13runtime_error,@object
	.size		_ZTVSt13runtime_error,(_ZTVSt11_Facet_base - _ZTVSt13runtime_error)
_ZTVSt13runtime_error:
	.zero		40
	.type		_ZTVSt11_Facet_base,@object
	.size		_ZTVSt11_Facet_base,(_ZTVNSt6locale5facetE - _ZTVSt11_Facet_base)
_ZTVSt11_Facet_base:
	.zero		48
	.type		_ZTVNSt6locale5facetE,@object
	.size		_ZTVNSt6locale5facetE,(_ZTVSt22_System_error_category - _ZTVNSt6locale5facetE)
_ZTVNSt6locale5facetE:
	.zero		48
	.type		_ZTVSt22_System_error_category,@object
	.size		_ZTVSt22_System_error_category,(_ZTVSt14error_category - _ZTVSt22_System_error_category)
_ZTVSt22_System_error_category:
	.zero		72
	.type		_ZTVSt14error_category,@object
	.size		_ZTVSt14error_category,(_ZTVSt23_Generic_error_category - _ZTVSt14error_category)
_ZTVSt14error_category:
	.zero		72
	.type		_ZTVSt23_Generic_error_category,@object
	.size		_ZTVSt23_Generic_error_category,(_ZTVSt24_Iostream_error_category - _ZTVSt23_Generic_error_category)
_ZTVSt23_Generic_error_category:
	.zero		72
	.type		_ZTVSt24_Iostream_error_category,@object
	.size		_ZTVSt24_Iostream_error_category,(_ZTVSt7num_putIcSt19ostreambuf_iteratorIcSt11char_traitsIcEEE - _ZTVSt24_Iostream_error_category)
_ZTVSt24_Iostream_error_category:
	.zero		72
	.type		_ZTVSt7num_putIcSt19ostreambuf_iteratorIcSt11char_traitsIcEEE,@object
	.size		_ZTVSt7num_putIcSt19ostreambuf_iteratorIcSt11char_traitsIcEEE,(.L_2 - _ZTVSt7num_putIcSt19ostreambuf_iteratorIcSt11char_traitsIcEEE)
_ZTVSt7num_putIcSt19ostreambuf_iteratorIcSt11char_traitsIcEEE:
	.zero		112
.L_2:


//--------------------- SYMBOLS --------------------------

	.type		.nv.reservedSmem.offset0,@object
	.size		.nv.reservedSmem.offset0,0x4
	.type		texRef2,@"STT_CUDA_TEXTURE"
	.type		texRef,@"STT_CUDA_TEXTURE"
